	.headerflags	@"EF_CUDA_TEXMODE_UNIFIED EF_CUDA_64BIT_ADDRESS EF_CUDA_ACCELERATORS EF_CUDA_SM90 EF_CUDA_VIRTUAL_SM(EF_CUDA_SM90)"
	.elftype	@"ET_EXEC"


//--------------------- .nv.info                  --------------------------
	.section	.nv.info,"",@"SHT_CUDA_INFO"
	.align	4


	//----- nvinfo : EIATTR_REGCOUNT
	.align		4
        /*0000*/ 	.byte	0x04, 0x2f
        /*0002*/ 	.short	(.L_1 - .L_0)
	.align		4
.L_0:
        /*0004*/ 	.word	index@(triton_poi_fused__unsafe_index_add_convolution_mul_sub_21)
        /*0008*/ 	.word	0x00000020


	//----- nvinfo : EIATTR_MIN_STACK_SIZE
	.align		4
.L_1:
        /*000c*/ 	.byte	0x04, 0x12
        /*000e*/ 	.short	(.L_3 - .L_2)
	.align		4
.L_2:
        /*0010*/ 	.word	index@(triton_poi_fused__unsafe_index_add_convolution_mul_sub_21)
        /*0014*/ 	.word	0x00000000


	//----- nvinfo : EIATTR_FRAME_SIZE
	.align		4
.L_3:
        /*0018*/ 	.byte	0x04, 0x11
        /*001a*/ 	.short	(.L_5 - .L_4)
	.align		4
.L_4:
        /*001c*/ 	.word	index@(triton_poi_fused__unsafe_index_add_convolution_mul_sub_21)
        /*0020*/ 	.word	0x00000000


	//----- nvinfo : EIATTR_MIN_STACK_SIZE
	.align		4
.L_5:
        /*0024*/ 	.byte	0x04, 0x12
        /*0026*/ 	.short	(.L_7 - .L_6)
	.align		4
.L_6:
        /*0028*/ 	.word	index@(triton_poi_fused__unsafe_index_add_convolution_mul_sub_21)
        /*002c*/ 	.word	0x00000000
.L_7:


//--------------------- .nv.info.triton_poi_fused__unsafe_index_add_convolution_mul_sub_21 --------------------------
	.section	.nv.info.triton_poi_fused__unsafe_index_add_convolution_mul_sub_21,"",@"SHT_CUDA_INFO"
	.sectionflags	@""
	.align	4


	//----- nvinfo : EIATTR_CUDA_API_VERSION
	.align		4
        /*0000*/ 	.byte	0x04, 0x37
        /*0002*/ 	.short	(.L_9 - .L_8)
.L_8:
        /*0004*/ 	.word	0x0000007c


	//----- nvinfo : EIATTR_KPARAM_INFO
	.align		4
.L_9:
        /*0008*/ 	.byte	0x04, 0x17
        /*000a*/ 	.short	(.L_11 - .L_10)
.L_10:
        /*000c*/ 	.word	0x00000000
        /*0010*/ 	.short	0x000f
        /*0012*/ 	.short	0x0078
        /*0014*/ 	.byte	0x00, 0xf0, 0x11, 0x00


	//----- nvinfo : EIATTR_KPARAM_INFO
	.align		4
.L_11:
        /*0018*/ 	.byte	0x04, 0x17
        /*001a*/ 	.short	(.L_13 - .L_12)
.L_12:
        /*001c*/ 	.word	0x00000000
        /*0020*/ 	.short	0x000e
        /*0022*/ 	.short	0x0070
        /*0024*/ 	.byte	0x00, 0xf4, 0x21, 0x00


	//----- nvinfo : EIATTR_KPARAM_INFO
	.align		4
.L_13:
        /*0028*/ 	.byte	0x04, 0x17
        /*002a*/ 	.short	(.L_15 - .L_14)
.L_14:
        /*002c*/ 	.word	0x00000000
        /*0030*/ 	.short	0x000d
        /*0032*/ 	.short	0x0068
        /*0034*/ 	.byte	0x00, 0xf4, 0x21, 0x00


	//----- nvinfo : EIATTR_KPARAM_INFO
	.align		4
.L_15:
        /*0038*/ 	.byte	0x04, 0x17
        /*003a*/ 	.short	(.L_17 - .L_16)
.L_16:
        /*003c*/ 	.word	0x00000000
        /*0040*/ 	.short	0x000c
        /*0042*/ 	.short	0x0060
        /*0044*/ 	.byte	0x00, 0xf4, 0x21, 0x00


	//----- nvinfo : EIATTR_KPARAM_INFO
	.align		4
.L_17:
        /*0048*/ 	.byte	0x04, 0x17
        /*004a*/ 	.short	(.L_19 - .L_18)
.L_18:
        /*004c*/ 	.word	0x00000000
        /*0050*/ 	.short	0x000b
        /*0052*/ 	.short	0x0058
        /*0054*/ 	.byte	0x00, 0xf4, 0x21, 0x00


	//----- nvinfo : EIATTR_KPARAM_INFO
	.align		4
.L_19:
        /*0058*/ 	.byte	0x04, 0x17
        /*005a*/ 	.short	(.L_21 - .L_20)
.L_20:
        /*005c*/ 	.word	0x00000000
        /*0060*/ 	.short	0x000a
        /*0062*/ 	.short	0x0050
        /*0064*/ 	.byte	0x00, 0xf4, 0x21, 0x00


	//----- nvinfo : EIATTR_KPARAM_INFO
	.align		4
.L_21:
        /*0068*/ 	.byte	0x04, 0x17
        /*006a*/ 	.short	(.L_23 - .L_22)
.L_22:
        /*006c*/ 	.word	0x00000000
        /*0070*/ 	.short	0x0009
        /*0072*/ 	.short	0x0048
        /*0074*/ 	.byte	0x00, 0xf4, 0x21, 0x00


	//----- nvinfo : EIATTR_KPARAM_INFO
	.align		4
.L_23:
        /*0078*/ 	.byte	0x04, 0x17
        /*007a*/ 	.short	(.L_25 - .L_24)
.L_24:
        /*007c*/ 	.word	0x00000000
        /*0080*/ 	.short	0x0008
        /*0082*/ 	.short	0x0040
        /*0084*/ 	.byte	0x00, 0xf4, 0x21, 0x00


	//----- nvinfo : EIATTR_KPARAM_INFO
	.align		4
.L_25:
        /*0088*/ 	.byte	0x04, 0x17
        /*008a*/ 	.short	(.L_27 - .L_26)
.L_26:
        /*008c*/ 	.word	0x00000000
        /*0090*/ 	.short	0x0007
        /*0092*/ 	.short	0x0038
        /*0094*/ 	.byte	0x00, 0xf4, 0x21, 0x00


	//----- nvinfo : EIATTR_KPARAM_INFO
	.align		4
.L_27:
        /*0098*/ 	.byte	0x04, 0x17
        /*009a*/ 	.short	(.L_29 - .L_28)
.L_28:
        /*009c*/ 	.word	0x00000000
        /*00a0*/ 	.short	0x0006
        /*00a2*/ 	.short	0x0030
        /*00a4*/ 	.byte	0x00, 0xf4, 0x21, 0x00


	//----- nvinfo : EIATTR_KPARAM_INFO
	.align		4
.L_29:
        /*00a8*/ 	.byte	0x04, 0x17
        /*00aa*/ 	.short	(.L_31 - .L_30)
.L_30:
        /*00ac*/ 	.word	0x00000000
        /*00b0*/ 	.short	0x0005
        /*00b2*/ 	.short	0x0028
        /*00b4*/ 	.byte	0x00, 0xf4, 0x21, 0x00


	//----- nvinfo : EIATTR_KPARAM_INFO
	.align		4
.L_31:
        /*00b8*/ 	.byte	0x04, 0x17
        /*00ba*/ 	.short	(.L_33 - .L_32)
.L_32:
        /*00bc*/ 	.word	0x00000000
        /*00c0*/ 	.short	0x0004
        /*00c2*/ 	.short	0x0020
        /*00c4*/ 	.byte	0x00, 0xf4, 0x21, 0x00


	//----- nvinfo : EIATTR_KPARAM_INFO
	.align		4
.L_33:
        /*00c8*/ 	.byte	0x04, 0x17
        /*00ca*/ 	.short	(.L_35 - .L_34)
.L_34:
        /*00cc*/ 	.word	0x00000000
        /*00d0*/ 	.short	0x0003
        /*00d2*/ 	.short	0x0018
        /*00d4*/ 	.byte	0x00, 0xf4, 0x21, 0x00


	//----- nvinfo : EIATTR_KPARAM_INFO
	.align		4
.L_35:
        /*00d8*/ 	.byte	0x04, 0x17
        /*00da*/ 	.short	(.L_37 - .L_36)
.L_36:
        /*00dc*/ 	.word	0x00000000
        /*00e0*/ 	.short	0x0002
        /*00e2*/ 	.short	0x0010
        /*00e4*/ 	.byte	0x00, 0xf4, 0x21, 0x00


	//----- nvinfo : EIATTR_KPARAM_INFO
	.align		4
.L_37:
        /*00e8*/ 	.byte	0x04, 0x17
        /*00ea*/ 	.short	(.L_39 - .L_38)
.L_38:
        /*00ec*/ 	.word	0x00000000
        /*00f0*/ 	.short	0x0001
        /*00f2*/ 	.short	0x0008
        /*00f4*/ 	.byte	0x00, 0xf4, 0x21, 0x00


	//----- nvinfo : EIATTR_KPARAM_INFO
	.align		4
.L_39:
        /*00f8*/ 	.byte	0x04, 0x17
        /*00fa*/ 	.short	(.L_41 - .L_40)
.L_40:
        /*00fc*/ 	.word	0x00000000
        /*0100*/ 	.short	0x0000
        /*0102*/ 	.short	0x0000
        /*0104*/ 	.byte	0x00, 0xf4, 0x21, 0x00


	//----- nvinfo : EIATTR_SPARSE_MMA_MASK
	.align		4
.L_41:
        /*0108*/ 	.byte	0x03, 0x50
        /*010a*/ 	.short	0x0000


	//----- nvinfo : EIATTR_MAXREG_COUNT
	.align		4
        /*010c*/ 	.byte	0x03, 0x1b
        /*010e*/ 	.short	0x00ff


	//----- nvinfo : EIATTR_EXIT_INSTR_OFFSETS
	.align		4
        /*0110*/ 	.byte	0x04, 0x1c
        /*0112*/ 	.short	(.L_43 - .L_42)


	//   ....[0]....
.L_42:
        /*0114*/ 	.word	0x00000700


	//   ....[1]....
        /*0118*/ 	.word	0x00000720


	//----- nvinfo : EIATTR_REQNTID
	.align		4
.L_43:
        /*011c*/ 	.byte	0x04, 0x10
        /*011e*/ 	.short	(.L_45 - .L_44)
.L_44:
        /*0120*/ 	.word	0x00000080
        /*0124*/ 	.word	0x00000001
        /*0128*/ 	.word	0x00000001


	//----- nvinfo : EIATTR_CBANK_PARAM_SIZE
	.align		4
.L_45:
        /*012c*/ 	.byte	0x03, 0x19
        /*012e*/ 	.short	0x007c


	//----- nvinfo : EIATTR_PARAM_CBANK
	.align		4
        /*0130*/ 	.byte	0x04, 0x0a
        /*0132*/ 	.short	(.L_47 - .L_46)
	.align		4
.L_46:
        /*0134*/ 	.word	index@(.nv.constant0.triton_poi_fused__unsafe_index_add_convolution_mul_sub_21)
        /*0138*/ 	.short	0x0210
        /*013a*/ 	.short	0x007c


	//----- nvinfo : EIATTR_SW_WAR
	.align		4
.L_47:
        /*013c*/ 	.byte	0x04, 0x36
        /*013e*/ 	.short	(.L_49 - .L_48)
.L_48:
        /*0140*/ 	.word	0x00000008
.L_49:


//--------------------- .nv.callgraph             --------------------------
	.section	.nv.callgraph,"",@"SHT_CUDA_CALLGRAPH"
	.align	4
	.sectionentsize	8
	.align		4
        /*0000*/ 	.word	0x00000000
	.align		4
        /*0004*/ 	.word	0xffffffff
	.align		4
        /*0008*/ 	.word	0x00000000
	.align		4
        /*000c*/ 	.word	0xfffffffe
	.align		4
        /*0010*/ 	.word	0x00000000
	.align		4
        /*0014*/ 	.word	0xfffffffd
	.align		4
        /*0018*/ 	.word	0x00000000
	.align		4
        /*001c*/ 	.word	0xfffffffc


//--------------------- .text.triton_poi_fused__unsafe_index_add_convolution_mul_sub_21 --------------------------
	.section	.text.triton_poi_fused__unsafe_index_add_convolution_mul_sub_21,"ax",@progbits
	.align	128
        .global         triton_poi_fused__unsafe_index_add_convolution_mul_sub_21
        .type           triton_poi_fused__unsafe_index_add_convolution_mul_sub_21,@function
        .size           triton_poi_fused__unsafe_index_add_convolution_mul_sub_21,(.L_x_1 - triton_poi_fused__unsafe_index_add_convolution_mul_sub_21)
        .other          triton_poi_fused__unsafe_index_add_convolution_mul_sub_21,@"STO_CUDA_ENTRY STV_DEFAULT"
triton_poi_fused__unsafe_index_add_convolution_mul_sub_21:
.text.triton_poi_fused__unsafe_index_add_convolution_mul_sub_21:
[----:B------:R-:W0:Y:S01]  /*0000*/  LDC R1, c[0x0][0x28] ;  /* 0x00000a00ff017b82 */ /* 0x000e220000000800 */
[----:B------:R-:W1:Y:S07]  /*0010*/  S2R R0, SR_TID.X ;  /* 0x0000000000007919 */ /* 0x000e6e0000002100 */
[----:B------:R-:W2:Y:S01]  /*0020*/  LDC.64 R12, c[0x0][0x240] ;  /* 0x00009000ff0c7b82 */ /* 0x000ea20000000a00 */
[----:B------:R-:W-:Y:S01]  /*0030*/  CS2R R4, SRZ ;  /* 0x0000000000047805 */ /* 0x000fe2000001ff00 */
[----:B------:R-:W-:Y:S01]  /*0040*/  ULDC.64 UR4, c[0x0][0x208] ;  /* 0x0000820000047ab9 */ /* 0x000fe20000000a00 */
[----:B------:R-:W3:Y:S05]  /*0050*/  S2R R29, SR_CTAID.X ;  /* 0x00000000001d7919 */ /* 0x000eea0000002500 */
[----:B------:R-:W4:Y:S08]  /*0060*/  LDC.64 R6, c[0x0][0x238] ;  /* 0x00008e00ff067b82 */ /* 0x000f300000000a00 */
[----:B------:R-:W5:Y:S08]  /*0070*/  LDC.64 R16, c[0x0][0x268] ;  /* 0x00009a00ff107b82 */ /* 0x000f700000000a00 */
[----:B------:R-:W5:Y:S01]  /*0080*/  LDC.64 R14, c[0x0][0x260] ;  /* 0x00009800ff0e7b82 */ /* 0x000f620000000a00 */
[----:B-1----:R-:W-:-:S07]  /*0090*/  SHF.L.U32 R0, R0, 0x1, RZ ;  /* 0x0000000100007819 */ /* 0x002fce00000006ff */
[----:B------:R-:W1:Y:S01]  /*00a0*/  LDC.64 R20, c[0x0][0x258] ;  /* 0x00009600ff147b82 */ /* 0x000e620000000a00 */
[----:B------:R-:W-:Y:S02]  /*00b0*/  LOP3.LUT R0, R0, 0xfe, RZ, 0xc0, !PT ;  /* 0x000000fe00007812 */ /* 0x000fe400078ec0ff */
[----:B---3--:R-:W-:Y:S02]  /*00c0*/  SHF.R.S32.HI R2, RZ, 0x17, R29 ;  /* 0x00000017ff027819 */ /* 0x008fe4000001141d */
[----:B------:R-:W-:Y:S02]  /*00d0*/  LEA R29, R29, R0, 0x8 ;  /* 0x000000001d1d7211 */ /* 0x000fe400078e40ff */
[----:B------:R-:W-:Y:S02]  /*00e0*/  CS2R R8, SRZ ;  /* 0x0000000000087805 */ /* 0x000fe4000001ff00 */
[----:B------:R-:W-:Y:S02]  /*00f0*/  SGXT R0, R2, 0x1 ;  /* 0x000000010200781a */ /* 0x000fe40000000200 */
[----:B------:R-:W-:-:S02]  /*0100*/  CS2R R2, SRZ ;  /* 0x0000000000027805 */ /* 0x000fc4000001ff00 */
[C---:B------:R-:W-:Y:S01]  /*0110*/  ISETP.GE.AND P0, PT, R29.reuse, 0x400, PT ;  /* 0x000004001d00780c */ /* 0x040fe20003f06270 */
[----:B----4-:R-:W-:Y:S01]  /*0120*/  IMAD.WIDE R10, R29, 0x4, R6 ;  /* 0x000000041d0a7825 */ /* 0x010fe200078e0206 */
[----:B------:R-:W-:Y:S01]  /*0130*/  LEA.HI R0, R0, R29, RZ, 0x8 ;  /* 0x0000001d00007211 */ /* 0x000fe200078f40ff */
[----:B------:R-:W3:Y:S03]  /*0140*/  LDC.64 R24, c[0x0][0x278] ;  /* 0x00009e00ff187b82 */ /* 0x000ee60000000a00 */
[----:B------:R-:W-:-:S04]  /*0150*/  LOP3.LUT R0, R0, 0xffffff00, RZ, 0xc0, !PT ;  /* 0xffffff0000007812 */ /* 0x000fc800078ec0ff */
[----:B------:R-:W-:Y:S01]  /*0160*/  IADD3 R23, R29, -R0, RZ ;  /* 0x800000001d177210 */ /* 0x000fe20007ffe0ff */
[----:B------:R-:W4:Y:S02]  /*0170*/  LDC.64 R18, c[0x0][0x280] ;  /* 0x0000a000ff127b82 */ /* 0x000f240000000a00 */
[----:B------:R1:W4:Y:S02]  /*0180*/  @!P0 LDG.E.64 R4, desc[UR4][R10.64] ;  /* 0x000000040a048981 */ /* 0x000324000c1e1b00 */
[C---:B--2---:R-:W-:Y:S02]  /*0190*/  IMAD.WIDE R12, R23.reuse, 0x4, R12 ;  /* 0x00000004170c7825 */ /* 0x044fe400078e020c */
[----:B-1----:R1:W2:Y:S04]  /*01a0*/  LDG.E R26, desc[UR4][R20.64] ;  /* 0x00000004141a7981 */ /* 0x0022a8000c1e1900 */
[----:B------:R-:W2:Y:S01]  /*01b0*/  @!P0 LDG.E.EL.64 R2, desc[UR4][R12.64] ;  /* 0x000000040c028981 */ /* 0x000ea2000c2e1b00 */
[----:B------:R-:W-:Y:S01]  /*01c0*/  CS2R R6, SRZ ;  /* 0x0000000000067805 */ /* 0x000fe2000001ff00 */
[----:B-----5:R-:W-:-:S04]  /*01d0*/  IMAD.WIDE R16, R23, 0x4, R16 ;  /* 0x0000000417107825 */ /* 0x020fc800078e0210 */
[----:B0-----:R-:W-:Y:S01]  /*01e0*/  IMAD.WIDE R14, R29, 0x4, R14 ;  /* 0x000000041d0e7825 */ /* 0x001fe200078e020e */
[----:B------:R0:W5:Y:S01]  /*01f0*/  @!P0 LDG.E.EL.64 R6, desc[UR4][R16.64] ;  /* 0x0000000410068981 */ /* 0x000162000c2e1b00 */
[----:B------:R-:W-:Y:S01]  /*0200*/  CS2R R10, SRZ ;  /* 0x00000000000a7805 */ /* 0x000fe2000001ff00 */
[----:B-1----:R-:W1:Y:S02]  /*0210*/  LDC.64 R20, c[0x0][0x220] ;  /* 0x00008800ff147b82 */ /* 0x002e640000000a00 */
[----:B------:R3:W5:Y:S06]  /*0220*/  @!P0 LDG.E.64 R8, desc[UR4][R14.64] ;  /* 0x000000040e088981 */ /* 0x00076c000c1e1b00 */
[----:B0-----:R-:W0:Y:S08]  /*0230*/  LDC.64 R16, c[0x0][0x250] ;  /* 0x00009400ff107b82 */ /* 0x001e300000000a00 */
[----:B------:R-:W1:Y:S08]  /*0240*/  LDC.64 R12, c[0x0][0x270] ;  /* 0x00009c00ff0c7b82 */ /* 0x000e700000000a00 */
[----:B---3--:R-:W3:Y:S01]  /*0250*/  LDC.64 R14, c[0x0][0x218] ;  /* 0x00008600ff0e7b82 */ /* 0x008ee20000000a00 */
[----:B0-----:R0:W5:Y:S01]  /*0260*/  LDG.E R27, desc[UR4][R16.64] ;  /* 0x00000004101b7981 */ /* 0x001162000c1e1900 */
[----:B------:R-:W-:-:S04]  /*0270*/  IMAD.WIDE R24, R23, 0x4, R24 ;  /* 0x0000000417187825 */ /* 0x000fc800078e0218 */
[----:B-1----:R-:W-:Y:S01]  /*0280*/  IMAD.WIDE R12, R23, 0x4, R12 ;  /* 0x00000004170c7825 */ /* 0x002fe200078e020c */
[----:B0-----:R-:W-:-:S04]  /*0290*/  CS2R R16, SRZ ;  /* 0x0000000000107805 */ /* 0x001fc8000001ff00 */
[----:B------:R0:W5:Y:S01]  /*02a0*/  @!P0 LDG.E.EL.64 R10, desc[UR4][R12.64] ;  /* 0x000000040c0a8981 */ /* 0x000162000c2e1b00 */
[----:B---3--:R-:W-:-:S05]  /*02b0*/  IMAD.WIDE R14, R29, 0x4, R14 ;  /* 0x000000041d0e7825 */ /* 0x008fca00078e020e */
[----:B------:R-:W3:Y:S01]  /*02c0*/  @!P0 LDG.E.64 R16, desc[UR4][R14.64] ;  /* 0x000000040e108981 */ /* 0x000ee2000c1e1b00 */
[----:B0-----:R-:W-:-:S06]  /*02d0*/  CS2R R12, SRZ ;  /* 0x00000000000c7805 */ /* 0x001fcc000001ff00 */
[----:B------:R4:W3:Y:S02]  /*02e0*/  @!P0 LDG.E.EL.64 R12, desc[UR4][R24.64] ;  /* 0x00000004180c8981 */ /* 0x0008e4000c2e1b00 */
[----:B----4-:R-:W-:Y:S01]  /*02f0*/  IMAD.WIDE R24, R23, 0x4, R18 ;  /* 0x0000000417187825 */ /* 0x010fe200078e0212 */
[----:B------:R-:W-:Y:S02]  /*0300*/  CS2R R18, SRZ ;  /* 0x0000000000127805 */ /* 0x000fe4000001ff00 */
[----:B------:R-:W-:-:S04]  /*0310*/  CS2R R22, SRZ ;  /* 0x0000000000167805 */ /* 0x000fc8000001ff00 */
[----:B------:R0:W4:Y:S01]  /*0320*/  @!P0 LDG.E.EL.64 R18, desc[UR4][R24.64] ;  /* 0x0000000418128981 */ /* 0x000122000c2e1b00 */
[----:B------:R-:W-:-:S05]  /*0330*/  IMAD.WIDE R20, R29, 0x4, R20 ;  /* 0x000000041d147825 */ /* 0x000fca00078e0214 */
[----:B------:R-:W4:Y:S01]  /*0340*/  @!P0 LDG.E.64 R22, desc[UR4][R20.64] ;  /* 0x0000000414168981 */ /* 0x000f22000c1e1b00 */
[----:B0-----:R-:W0:Y:S02]  /*0350*/  LDC.64 R24, c[0x0][0x228] ;  /* 0x00008a00ff187b82 */ /* 0x001e240000000a00 */
[----:B0-----:R-:W-:-:S04]  /*0360*/  IMAD.WIDE R24, R29, 0x4, R24 ;  /* 0x000000041d187825 */ /* 0x001fc800078e0218 */
[----:B--2---:R-:W-:Y:S01]  /*0370*/  FADD R0, R2, R4 ;  /* 0x0000000402007221 */ /* 0x004fe20000000000 */
[----:B------:R-:W-:Y:S01]  /*0380*/  FADD R4, R3, R5 ;  /* 0x0000000503047221 */ /* 0x000fe20000000000 */
[----:B------:R-:W-:-:S06]  /*0390*/  CS2R R2, SRZ ;  /* 0x0000000000027805 */ /* 0x000fcc000001ff00 */
[----:B------:R-:W2:Y:S01]  /*03a0*/  @!P0 LDG.E.64 R2, desc[UR4][R24.64] ;  /* 0x0000000418028981 */ /* 0x000ea2000c1e1b00 */
[----:B-----5:R-:W-:Y:S01]  /*03b0*/  FADD R5, R7, R9 ;  /* 0x0000000907057221 */ /* 0x020fe20000000000 */
[----:B------:R-:W-:Y:S01]  /*03c0*/  FADD R7, R0, -R0 ;  /* 0x8000000000077221 */ /* 0x000fe20000000000 */
[----:B------:R-:W-:-:S03]  /*03d0*/  FADD R6, R6, R8 ;  /* 0x0000000806067221 */ /* 0x000fc60000000000 */
[----:B------:R-:W-:Y:S01]  /*03e0*/  FFMA R9, R27, R7, R0 ;  /* 0x000000071b097223 */ /* 0x000fe20000000000 */
[----:B------:R-:W-:-:S03]  /*03f0*/  FADD R7, R4, -R4 ;  /* 0x8000000404077221 */ /* 0x000fc60000000000 */
[----:B------:R-:W-:Y:S01]  /*0400*/  FADD R0, R9, -R9 ;  /* 0x8000000909007221 */ /* 0x000fe20000000000 */
[----:B------:R-:W-:-:S03]  /*0410*/  FFMA R7, R27, R7, R4 ;  /* 0x000000071b077223 */ /* 0x000fc60000000004 */
[----:B------:R-:W-:Y:S01]  /*0420*/  FFMA R9, R26, R0, R9 ;  /* 0x000000001a097223 */ /* 0x000fe20000000009 */
[----:B------:R-:W-:-:S04]  /*0430*/  FADD R0, R7, -R7 ;  /* 0x8000000707007221 */ /* 0x000fc80000000000 */
[----:B------:R-:W-:Y:S01]  /*0440*/  FFMA R0, R26, R0, R7 ;  /* 0x000000001a007223 */ /* 0x000fe20000000007 */
[----:B------:R-:W-:-:S03]  /*0450*/  FADD R4, R9, R6 ;  /* 0x0000000609047221 */ /* 0x000fc60000000000 */
[----:B------:R-:W-:Y:S01]  /*0460*/  FADD R5, R0, R5 ;  /* 0x0000000500057221 */ /* 0x000fe20000000000 */
[----:B------:R-:W-:-:S03]  /*0470*/  FADD R0, R4, -R4 ;  /* 0x8000000404007221 */ /* 0x000fc60000000000 */
[----:B------:R-:W-:Y:S01]  /*0480*/  FADD R6, R5, -R5 ;  /* 0x8000000505067221 */ /* 0x000fe20000000000 */
[----:B------:R-:W-:-:S03]  /*0490*/  FFMA R7, R27, R0, R4 ;  /* 0x000000001b077223 */ /* 0x000fc60000000004 */
[----:B------:R-:W-:Y:S01]  /*04a0*/  FFMA R9, R27, R6, R5 ;  /* 0x000000061b097223 */ /* 0x000fe20000000005 */
[----:B------:R-:W-:-:S03]  /*04b0*/  FADD R0, R7, -R7 ;  /* 0x8000000707007221 */ /* 0x000fc60000000000 */
[----:B------:R-:W-:Y:S01]  /*04c0*/  FADD R6, R9, -R9 ;  /* 0x8000000909067221 */ /* 0x000fe20000000000 */
[C---:B------:R-:W-:Y:S01]  /*04d0*/  FFMA R0, R26.reuse, R0, R7 ;  /* 0x000000001a007223 */ /* 0x040fe20000000007 */
[----:B---3--:R-:W-:Y:S02]  /*04e0*/  FADD R8, R11, R17 ;  /* 0x000000110b087221 */ /* 0x008fe40000000000 */
[----:B------:R-:W-:Y:S01]  /*04f0*/  FFMA R7, R26, R6, R9 ;  /* 0x000000061a077223 */ /* 0x000fe20000000009 */
[----:B------:R-:W-:-:S03]  /*0500*/  FADD R10, R10, R16 ;  /* 0x000000100a0a7221 */ /* 0x000fc60000000000 */
[----:B------:R-:W-:Y:S01]  /*0510*/  FADD R7, R7, R8 ;  /* 0x0000000807077221 */ /* 0x000fe20000000000 */
[----:B------:R-:W-:-:S03]  /*0520*/  FADD R6, R0, R10 ;  /* 0x0000000a00067221 */ /* 0x000fc60000000000 */
[----:B------:R-:W-:Y:S01]  /*0530*/  FADD R8, R7, -R7 ;  /* 0x8000000707087221 */ /* 0x000fe20000000000 */
[----:B------:R-:W-:-:S03]  /*0540*/  FADD R0, R6, -R6 ;  /* 0x8000000606007221 */ /* 0x000fc60000000000 */
[C---:B------:R-:W-:Y:S01]  /*0550*/  FFMA R17, R27.reuse, R8, R7 ;  /* 0x000000081b117223 */ /* 0x040fe20000000007 */
[----:B------:R-:W-:Y:S01]  /*0560*/  FFMA R11, R27, R0, R6 ;  /* 0x000000001b0b7223 */ /* 0x000fe20000000006 */
[----:B------:R-:W0:Y:S02]  /*0570*/  LDC.64 R8, c[0x0][0x210] ;  /* 0x00008400ff087b82 */ /* 0x000e240000000a00 */
[----:B------:R-:W-:Y:S01]  /*0580*/  FADD R10, R17, -R17 ;  /* 0x80000011110a7221 */ /* 0x000fe20000000000 */
[----:B------:R-:W-:Y:S01]  /*0590*/  FADD R0, R11, -R11 ;  /* 0x8000000b0b007221 */ /* 0x000fe20000000000 */
[----:B----4-:R-:W-:Y:S01]  /*05a0*/  FADD R12, R12, R22 ;  /* 0x000000160c0c7221 */ /* 0x010fe20000000000 */
[----:B------:R-:W-:Y:S02]  /*05b0*/  FADD R16, R13, R23 ;  /* 0x000000170d107221 */ /* 0x000fe40000000000 */
[C---:B------:R-:W-:Y:S01]  /*05c0*/  FFMA R0, R26.reuse, R0, R11 ;  /* 0x000000001a007223 */ /* 0x040fe2000000000b */
[----:B------:R-:W-:-:S03]  /*05d0*/  FFMA R11, R26, R10, R17 ;  /* 0x0000000a1a0b7223 */ /* 0x000fc60000000011 */
[----:B------:R-:W-:Y:S01]  /*05e0*/  FADD R10, R0, R12 ;  /* 0x0000000c000a7221 */ /* 0x000fe20000000000 */
[----:B------:R-:W-:-:S03]  /*05f0*/  FADD R11, R11, R16 ;  /* 0x000000100b0b7221 */ /* 0x000fc60000000000 */
[----:B------:R-:W-:Y:S01]  /*0600*/  FADD R0, R10, -R10 ;  /* 0x8000000a0a007221 */ /* 0x000fe20000000000 */
[----:B------:R-:W-:-:S03]  /*0610*/  FADD R12, R11, -R11 ;  /* 0x8000000b0b0c7221 */ /* 0x000fc60000000000 */
[C---:B------:R-:W-:Y:S01]  /*0620*/  FFMA R13, R27.reuse, R0, R10 ;  /* 0x000000001b0d7223 */ /* 0x040fe2000000000a */
[----:B------:R-:W-:-:S03]  /*0630*/  FFMA R27, R27, R12, R11 ;  /* 0x0000000c1b1b7223 */ /* 0x000fc6000000000b */
[----:B------:R-:W-:Y:S01]  /*0640*/  FADD R0, R13, -R13 ;  /* 0x8000000d0d007221 */ /* 0x000fe20000000000 */
[----:B0-----:R-:W-:-:S04]  /*0650*/  IMAD.WIDE R8, R29, 0x4, R8 ;  /* 0x000000041d087825 */ /* 0x001fc800078e0208 */
[----:B------:R-:W-:Y:S01]  /*0660*/  FADD R12, R27, -R27 ;  /* 0x8000001b1b0c7221 */ /* 0x000fe20000000000 */
[C---:B------:R-:W-:Y:S01]  /*0670*/  FFMA R0, R26.reuse, R0, R13 ;  /* 0x000000001a007223 */ /* 0x040fe2000000000d */
[----:B------:R0:W-:Y:S02]  /*0680*/  @!P0 STG.E.64 desc[UR4][R8.64], R4 ;  /* 0x0000000408008986 */ /* 0x0001e4000c101b04 */
[----:B------:R-:W-:Y:S02]  /*0690*/  FFMA R12, R26, R12, R27 ;  /* 0x0000000c1a0c7223 */ /* 0x000fe4000000001b */
[----:B------:R0:W-:Y:S04]  /*06a0*/  @!P0 STG.E.64 desc[UR4][R14.64], R6 ;  /* 0x000000060e008986 */ /* 0x0001e8000c101b04 */
[----:B------:R0:W-:Y:S01]  /*06b0*/  @!P0 STG.E.64 desc[UR4][R20.64], R10 ;  /* 0x0000000a14008986 */ /* 0x0001e2000c101b04 */
[----:B--2---:R-:W-:Y:S01]  /*06c0*/  FADD R13, R18, R2 ;  /* 0x00000002120d7221 */ /* 0x004fe20000000000 */
[----:B------:R-:W-:-:S03]  /*06d0*/  FADD R3, R19, R3 ;  /* 0x0000000313037221 */ /* 0x000fc60000000000 */
[----:B------:R-:W-:Y:S01]  /*06e0*/  FADD R2, R0, R13 ;  /* 0x0000000d00027221 */ /* 0x000fe20000000000 */
[----:B------:R-:W-:Y:S01]  /*06f0*/  FADD R3, R12, R3 ;  /* 0x000000030c037221 */ /* 0x000fe20000000000 */
[----:B0-----:R-:W-:Y:S06]  /*0700*/  @P0 EXIT ;  /* 0x000000000000094d */ /* 0x001fec0003800000 */
[----:B------:R-:W-:Y:S01]  /*0710*/  STG.E.64 desc[UR4][R24.64], R2 ;  /* 0x0000000218007986 */ /* 0x000fe2000c101b04 */
[----:B------:R-:W-:Y:S05]  /*0720*/  EXIT ;  /* 0x000000000000794d */ /* 0x000fea0003800000 */
.L_x_0:
[----:B------:R-:W-:-:S00]  /*0730*/  BRA `(.L_x_0) ;  /* 0xfffffffc00fc7947 */ /* 0x000fc0000383ffff */
[----:B------:R-:W-:-:S00]  /*0740*/  NOP ;  /* 0x0000000000007918 */ /* 0x000fc00000000000 */
        /* <DEDUP_REMOVED lines=11> */
.L_x_1:


//--------------------- .nv.constant0.triton_poi_fused__unsafe_index_add_convolution_mul_sub_21 --------------------------
	.section	.nv.constant0.triton_poi_fused__unsafe_index_add_convolution_mul_sub_21,"a",@progbits
	.sectionflags	@""
	.align	4
.nv.constant0.triton_poi_fused__unsafe_index_add_convolution_mul_sub_21:
	.zero		652
